//
// Generated by NVIDIA NVVM Compiler
//
// Compiler Build ID: CL-36424714
// Cuda compilation tools, release 13.0, V13.0.88
// Based on NVVM 20.0.0
//

.version 9.0
.target sm_100
.address_size 64

	// .globl	_Z15vectorAddKernelPfS_S_ii

.visible .entry _Z15vectorAddKernelPfS_S_ii(
	.param .u64 .ptr .align 1 _Z15vectorAddKernelPfS_S_ii_param_0,
	.param .u64 .ptr .align 1 _Z15vectorAddKernelPfS_S_ii_param_1,
	.param .u64 .ptr .align 1 _Z15vectorAddKernelPfS_S_ii_param_2,
	.param .u32 _Z15vectorAddKernelPfS_S_ii_param_3,
	.param .u32 _Z15vectorAddKernelPfS_S_ii_param_4
)
{
	.reg .pred 	%p<7>;
	.reg .b32 	%r<17>;
	.reg .b32 	%f<23>;
	.reg .b64 	%rd<12>;

	ld.param.u64 	%rd1, [_Z15vectorAddKernelPfS_S_ii_param_0];
	ld.param.u64 	%rd2, [_Z15vectorAddKernelPfS_S_ii_param_1];
	ld.param.u64 	%rd3, [_Z15vectorAddKernelPfS_S_ii_param_2];
	ld.param.u32 	%r10, [_Z15vectorAddKernelPfS_S_ii_param_3];
	ld.param.u32 	%r9, [_Z15vectorAddKernelPfS_S_ii_param_4];
	mov.u32 	%r11, %ctaid.x;
	mov.u32 	%r12, %ntid.x;
	mov.u32 	%r13, %tid.x;
	mad.lo.s32 	%r1, %r11, %r12, %r13;
	setp.ge.s32 	%p1, %r1, %r10;
	@%p1 bra 	$L__BB0_9;
	setp.lt.s32 	%p2, %r9, 1;
	mov.f32 	%f22, 0f00000000;
	@%p2 bra 	$L__BB0_8;
	cvta.to.global.u64 	%rd4, %rd1;
	mul.wide.s32 	%rd5, %r1, 4;
	add.s64 	%rd6, %rd4, %rd5;
	ld.global.f32 	%f12, [%rd6];
	cvta.to.global.u64 	%rd7, %rd2;
	add.s64 	%rd8, %rd7, %rd5;
	ld.global.f32 	%f13, [%rd8];
	mul.f32 	%f1, %f12, %f13;
	and.b32  	%r2, %r9, 3;
	setp.lt.u32 	%p3, %r9, 4;
	mov.f32 	%f22, 0f00000000;
	@%p3 bra 	$L__BB0_5;
	and.b32  	%r14, %r9, 2147483644;
	neg.s32 	%r15, %r14;
	mov.f32 	%f22, 0f00000000;
$L__BB0_4:
	add.f32 	%f15, %f22, %f1;
	add.f32 	%f16, %f15, %f1;
	add.f32 	%f17, %f16, %f1;
	add.f32 	%f22, %f17, %f1;
	add.s32 	%r15, %r15, 4;
	setp.ne.s32 	%p4, %r15, 0;
	@%p4 bra 	$L__BB0_4;
$L__BB0_5:
	setp.eq.s32 	%p5, %r2, 0;
	@%p5 bra 	$L__BB0_8;
	neg.s32 	%r16, %r2;
$L__BB0_7:
	.pragma "nounroll";
	add.f32 	%f22, %f22, %f1;
	add.s32 	%r16, %r16, 1;
	setp.ne.s32 	%p6, %r16, 0;
	@%p6 bra 	$L__BB0_7;
$L__BB0_8:
	cvta.to.global.u64 	%rd9, %rd3;
	mul.wide.s32 	%rd10, %r1, 4;
	add.s64 	%rd11, %rd9, %rd10;
	st.global.f32 	[%rd11], %f22;
$L__BB0_9:
	ret;

}
	// .globl	_Z11timedKernelPfii
.visible .entry _Z11timedKernelPfii(
	.param .u64 .ptr .align 1 _Z11timedKernelPfii_param_0,
	.param .u32 _Z11timedKernelPfii_param_1,
	.param .u32 _Z11timedKernelPfii_param_2
)
{
	.reg .pred 	%p<7>;
	.reg .b32 	%r<26>;
	.reg .b32 	%f<25>;
	.reg .b64 	%rd<5>;

	ld.param.u64 	%rd1, [_Z11timedKernelPfii_param_0];
	ld.param.u32 	%r13, [_Z11timedKernelPfii_param_1];
	ld.param.u32 	%r12, [_Z11timedKernelPfii_param_2];
	mov.u32 	%r14, %ctaid.x;
	mov.u32 	%r15, %ntid.x;
	mov.u32 	%r16, %tid.x;
	mad.lo.s32 	%r1, %r14, %r15, %r16;
	setp.ge.s32 	%p1, %r1, %r13;
	@%p1 bra 	$L__BB1_9;
	setp.lt.s32 	%p2, %r12, 1;
	mov.f32 	%f24, 0f00000000;
	@%p2 bra 	$L__BB1_8;
	and.b32  	%r2, %r12, 3;
	setp.lt.u32 	%p3, %r12, 4;
	mov.f32 	%f24, 0f00000000;
	mov.b32 	%r25, 0;
	@%p3 bra 	$L__BB1_5;
	and.b32  	%r25, %r12, 2147483644;
	mov.f32 	%f24, 0f00000000;
	mov.b32 	%r22, 0;
$L__BB1_4:
	cvt.rn.f32.u32 	%f12, %r22;
	fma.rn.f32 	%f13, %f12, 0f3A83126F, %f24;
	add.s32 	%r19, %r22, 1;
	cvt.rn.f32.u32 	%f14, %r19;
	fma.rn.f32 	%f15, %f14, 0f3A83126F, %f13;
	add.s32 	%r20, %r22, 2;
	cvt.rn.f32.u32 	%f16, %r20;
	fma.rn.f32 	%f17, %f16, 0f3A83126F, %f15;
	add.s32 	%r21, %r22, 3;
	cvt.rn.f32.u32 	%f18, %r21;
	fma.rn.f32 	%f24, %f18, 0f3A83126F, %f17;
	add.s32 	%r22, %r22, 4;
	setp.ne.s32 	%p4, %r22, %r25;
	@%p4 bra 	$L__BB1_4;
$L__BB1_5:
	setp.eq.s32 	%p5, %r2, 0;
	@%p5 bra 	$L__BB1_8;
	neg.s32 	%r24, %r2;
$L__BB1_7:
	.pragma "nounroll";
	cvt.rn.f32.u32 	%f19, %r25;
	fma.rn.f32 	%f24, %f19, 0f3A83126F, %f24;
	add.s32 	%r25, %r25, 1;
	add.s32 	%r24, %r24, 1;
	setp.ne.s32 	%p6, %r24, 0;
	@%p6 bra 	$L__BB1_7;
$L__BB1_8:
	cvta.to.global.u64 	%rd2, %rd1;
	mul.wide.s32 	%rd3, %r1, 4;
	add.s64 	%rd4, %rd2, %rd3;
	st.global.f32 	[%rd4], %f24;
$L__BB1_9:
	ret;

}


// ===== COMPILED SASS (sm_100) =====

	.target	sm_100

	.elftype	@"ET_EXEC"


//--------------------- .note.nv.tkinfo           --------------------------
	.section	.note.nv.tkinfo,"",@"SHT_NOTE"
	.sectionflags	@"SHF_NOTE_NV_TKINFO"
	.tkinfo
        /*0018*/ 	.word	0x00000002
        /*0030*/ 	.string	""
        /*0030*/ 	.string	"ptxas"
        /*0030*/ 	.string	"Cuda compilation tools, release 13.0, V13.0.88"
        /*0030*/ 	.string	"Build cuda_13.0.r13.0/compiler.36424714_0"
        /*0030*/ 	.string	"-arch sm_100 -m 64 "



//--------------------- .note.nv.cuinfo           --------------------------
	.section	.note.nv.cuinfo,"",@"SHT_NOTE"
	.sectionflags	@"SHF_NOTE_NV_CUINFO"
        /*0018*/ 	.short	0x0002
        /*001a*/ 	.short	0x0064
        /*001c*/ 	.short	0x0082
	.zero		2


//--------------------- .nv.info                  --------------------------
	.section	.nv.info,"",@"SHT_CUDA_INFO"
	.align	4


	//----- nvinfo : EIATTR_REGCOUNT
	.align		4
        /*0000*/ 	.byte	0x04, 0x2f
        /*0002*/ 	.short	(.L_1 - .L_0)
	.align		4
.L_0:
        /*0004*/ 	.word	index@(_Z15vectorAddKernelPfS_S_ii)
        /*0008*/ 	.word	0x0000000a


	//----- nvinfo : EIATTR_FRAME_SIZE
	.align		4
.L_1:
        /*000c*/ 	.byte	0x04, 0x11
        /*000e*/ 	.short	(.L_3 - .L_2)
	.align		4
.L_2:
        /*0010*/ 	.word	index@(_Z15vectorAddKernelPfS_S_ii)
        /*0014*/ 	.word	0x00000000


	//----- nvinfo : EIATTR_REGCOUNT
	.align		4
.L_3:
        /*0018*/ 	.byte	0x04, 0x2f
        /*001a*/ 	.short	(.L_5 - .L_4)
	.align		4
.L_4:
        /*001c*/ 	.word	index@(_Z11timedKernelPfii)
        /*0020*/ 	.word	0x00000008


	//----- nvinfo : EIATTR_FRAME_SIZE
	.align		4
.L_5:
        /*0024*/ 	.byte	0x04, 0x11
        /*0026*/ 	.short	(.L_7 - .L_6)
	.align		4
.L_6:
        /*0028*/ 	.word	index@(_Z11timedKernelPfii)
        /*002c*/ 	.word	0x00000000


	//----- nvinfo : EIATTR_MIN_STACK_SIZE
	.align		4
.L_7:
        /*0030*/ 	.byte	0x04, 0x12
        /*0032*/ 	.short	(.L_9 - .L_8)
	.align		4
.L_8:
        /*0034*/ 	.word	index@(_Z11timedKernelPfii)
        /*0038*/ 	.word	0x00000000


	//----- nvinfo : EIATTR_MIN_STACK_SIZE
	.align		4
.L_9:
        /*003c*/ 	.byte	0x04, 0x12
        /*003e*/ 	.short	(.L_11 - .L_10)
	.align		4
.L_10:
        /*0040*/ 	.word	index@(_Z15vectorAddKernelPfS_S_ii)
        /*0044*/ 	.word	0x00000000
.L_11:


//--------------------- .nv.compat                --------------------------
	.section	.nv.compat,"",@"SHT_CUDA_COMPAT_INFO"
	.align	4
        /*0000*/ 	.byte	0x02, 0x09, 0x00, 0x00, 0x02, 0x02, 0x01, 0x00, 0x02, 0x05, 0x05, 0x00, 0x03, 0x07, 0x01, 0x01
        /*0010*/ 	.byte	0x02, 0x03, 0x00, 0x00, 0x02, 0x06, 0x01, 0x00, 0x04, 0x0b, 0x08, 0x00, 0x09, 0x00, 0x00, 0x00
        /*0020*/ 	.byte	0x00, 0x00, 0x00, 0x00


//--------------------- .nv.info._Z11timedKernelPfii --------------------------
	.section	.nv.info._Z11timedKernelPfii,"",@"SHT_CUDA_INFO"
	.sectionflags	@""
	.align	4


	//----- nvinfo : EIATTR_CUDA_API_VERSION
	.align		4
        /*0000*/ 	.byte	0x04, 0x37
        /*0002*/ 	.short	(.L_13 - .L_12)
.L_12:
        /*0004*/ 	.word	0x00000082


	//----- nvinfo : EIATTR_KPARAM_INFO
	.align		4
.L_13:
        /*0008*/ 	.byte	0x04, 0x17
        /*000a*/ 	.short	(.L_15 - .L_14)
.L_14:
        /*000c*/ 	.word	0x00000000
        /*0010*/ 	.short	0x0002
        /*0012*/ 	.short	0x000c
        /*0014*/ 	.byte	0x00, 0xf0, 0x11, 0x00


	//----- nvinfo : EIATTR_KPARAM_INFO
	.align		4
.L_15:
        /*0018*/ 	.byte	0x04, 0x17
        /*001a*/ 	.short	(.L_17 - .L_16)
.L_16:
        /*001c*/ 	.word	0x00000000
        /*0020*/ 	.short	0x0001
        /*0022*/ 	.short	0x0008
        /*0024*/ 	.byte	0x00, 0xf0, 0x11, 0x00


	//----- nvinfo : EIATTR_KPARAM_INFO
	.align		4
.L_17:
        /*0028*/ 	.byte	0x04, 0x17
        /*002a*/ 	.short	(.L_19 - .L_18)
.L_18:
        /*002c*/ 	.word	0x00000000
        /*0030*/ 	.short	0x0000
        /*0032*/ 	.short	0x0000
        /*0034*/ 	.byte	0x00, 0xf5, 0x21, 0x00


	//----- nvinfo : EIATTR_SPARSE_MMA_MASK
	.align		4
.L_19:
        /*0038*/ 	.byte	0x03, 0x50
        /*003a*/ 	.short	0x0000


	//----- nvinfo : EIATTR_MAXREG_COUNT
	.align		4
        /*003c*/ 	.byte	0x03, 0x1b
        /*003e*/ 	.short	0x00ff


	//----- nvinfo : EIATTR_MERCURY_ISA_VERSION
	.align		4
        /*0040*/ 	.byte	0x03, 0x5f
        /*0042*/ 	.short	0x0101


	//----- nvinfo : EIATTR_VRC_CTA_INIT_COUNT
	.align		4
        /*0044*/ 	.byte	0x02, 0x4a
	.zero		1
	.zero		1


	//----- nvinfo : EIATTR_EXIT_INSTR_OFFSETS
	.align		4
        /*0048*/ 	.byte	0x04, 0x1c
        /*004a*/ 	.short	(.L_21 - .L_20)


	//   ....[0]....
.L_20:
        /*004c*/ 	.word	0x00000070


	//   ....[1]....
        /*0050*/ 	.word	0x00000870


	//----- nvinfo : EIATTR_CBANK_PARAM_SIZE
	.align		4
.L_21:
        /*0054*/ 	.byte	0x03, 0x19
        /*0056*/ 	.short	0x0010


	//----- nvinfo : EIATTR_PARAM_CBANK
	.align		4
        /*0058*/ 	.byte	0x04, 0x0a
        /*005a*/ 	.short	(.L_23 - .L_22)
	.align		4
.L_22:
        /*005c*/ 	.word	index@(.nv.constant0._Z11timedKernelPfii)
        /*0060*/ 	.short	0x0380
        /*0062*/ 	.short	0x0010


	//----- nvinfo : EIATTR_SW_WAR
	.align		4
.L_23:
        /*0064*/ 	.byte	0x04, 0x36
        /*0066*/ 	.short	(.L_25 - .L_24)
.L_24:
        /*0068*/ 	.word	0x00000008
.L_25:


//--------------------- .nv.info._Z15vectorAddKernelPfS_S_ii --------------------------
	.section	.nv.info._Z15vectorAddKernelPfS_S_ii,"",@"SHT_CUDA_INFO"
	.sectionflags	@""
	.align	4


	//----- nvinfo : EIATTR_CUDA_API_VERSION
	.align		4
        /*0000*/ 	.byte	0x04, 0x37
        /*0002*/ 	.short	(.L_27 - .L_26)
.L_26:
        /*0004*/ 	.word	0x00000082


	//----- nvinfo : EIATTR_KPARAM_INFO
	.align		4
.L_27:
        /*0008*/ 	.byte	0x04, 0x17
        /*000a*/ 	.short	(.L_29 - .L_28)
.L_28:
        /*000c*/ 	.word	0x00000000
        /*0010*/ 	.short	0x0004
        /*0012*/ 	.short	0x001c
        /*0014*/ 	.byte	0x00, 0xf0, 0x11, 0x00


	//----- nvinfo : EIATTR_KPARAM_INFO
	.align		4
.L_29:
        /*0018*/ 	.byte	0x04, 0x17
        /*001a*/ 	.short	(.L_31 - .L_30)
.L_30:
        /*001c*/ 	.word	0x00000000
        /*0020*/ 	.short	0x0003
        /*0022*/ 	.short	0x0018
        /*0024*/ 	.byte	0x00, 0xf0, 0x11, 0x00


	//----- nvinfo : EIATTR_KPARAM_INFO
	.align		4
.L_31:
        /*0028*/ 	.byte	0x04, 0x17
        /*002a*/ 	.short	(.L_33 - .L_32)
.L_32:
        /*002c*/ 	.word	0x00000000
        /*0030*/ 	.short	0x0002
        /*0032*/ 	.short	0x0010
        /*0034*/ 	.byte	0x00, 0xf5, 0x21, 0x00


	//----- nvinfo : EIATTR_KPARAM_INFO
	.align		4
.L_33:
        /*0038*/ 	.byte	0x04, 0x17
        /*003a*/ 	.short	(.L_35 - .L_34)
.L_34:
        /*003c*/ 	.word	0x00000000
        /*0040*/ 	.short	0x0001
        /*0042*/ 	.short	0x0008
        /*0044*/ 	.byte	0x00, 0xf5, 0x21, 0x00


	//----- nvinfo : EIATTR_KPARAM_INFO
	.align		4
.L_35:
        /*0048*/ 	.byte	0x04, 0x17
        /*004a*/ 	.short	(.L_37 - .L_36)
.L_36:
        /*004c*/ 	.word	0x00000000
        /*0050*/ 	.short	0x0000
        /*0052*/ 	.short	0x0000
        /*0054*/ 	.byte	0x00, 0xf5, 0x21, 0x00


	//----- nvinfo : EIATTR_SPARSE_MMA_MASK
	.align		4
.L_37:
        /*0058*/ 	.byte	0x03, 0x50
        /*005a*/ 	.short	0x0000


	//----- nvinfo : EIATTR_MAXREG_COUNT
	.align		4
        /*005c*/ 	.byte	0x03, 0x1b
        /*005e*/ 	.short	0x00ff


	//----- nvinfo : EIATTR_MERCURY_ISA_VERSION
	.align		4
        /*0060*/ 	.byte	0x03, 0x5f
        /*0062*/ 	.short	0x0101


	//----- nvinfo : EIATTR_VRC_CTA_INIT_COUNT
	.align		4
        /*0064*/ 	.byte	0x02, 0x4a
	.zero		1
	.zero		1


	//----- nvinfo : EIATTR_EXIT_INSTR_OFFSETS
	.align		4
        /*0068*/ 	.byte	0x04, 0x1c
        /*006a*/ 	.short	(.L_39 - .L_38)


	//   ....[0]....
.L_38:
        /*006c*/ 	.word	0x00000070


	//   ....[1]....
        /*0070*/ 	.word	0x00000550


	//----- nvinfo : EIATTR_CBANK_PARAM_SIZE
	.align		4
.L_39:
        /*0074*/ 	.byte	0x03, 0x19
        /*0076*/ 	.short	0x0020


	//----- nvinfo : EIATTR_PARAM_CBANK
	.align		4
        /*0078*/ 	.byte	0x04, 0x0a
        /*007a*/ 	.short	(.L_41 - .L_40)
	.align		4
.L_40:
        /*007c*/ 	.word	index@(.nv.constant0._Z15vectorAddKernelPfS_S_ii)
        /*0080*/ 	.short	0x0380
        /*0082*/ 	.short	0x0020


	//----- nvinfo : EIATTR_SW_WAR
	.align		4
.L_41:
        /*0084*/ 	.byte	0x04, 0x36
        /*0086*/ 	.short	(.L_43 - .L_42)
.L_42:
        /*0088*/ 	.word	0x00000008
.L_43:


//--------------------- .nv.callgraph             --------------------------
	.section	.nv.callgraph,"",@"SHT_CUDA_CALLGRAPH"
	.align	4
	.sectionentsize	8
	.align		4
        /*0000*/ 	.word	0x00000000
	.align		4
        /*0004*/ 	.word	0xffffffff
	.align		4
        /*0008*/ 	.word	0x00000000
	.align		4
        /*000c*/ 	.word	0xfffffffe
	.align		4
        /*0010*/ 	.word	0x00000000
	.align		4
        /*0014*/ 	.word	0xfffffffd
	.align		4
        /*0018*/ 	.word	0x00000000
	.align		4
        /*001c*/ 	.word	0xfffffffc


//--------------------- .text._Z11timedKernelPfii --------------------------
	.section	.text._Z11timedKernelPfii,"ax",@progbits
	.align	128
        .global         _Z11timedKernelPfii
        .type           _Z11timedKernelPfii,@function
        .size           _Z11timedKernelPfii,(.L_x_16 - _Z11timedKernelPfii)
        .other          _Z11timedKernelPfii,@"STO_CUDA_ENTRY STV_DEFAULT"
_Z11timedKernelPfii:
.text._Z11timedKernelPfii:
[----:B------:R-:W-:Y:S01]  /*0000*/  LDC R1, c[0x0][0x37c] ;  /* 0x0000df00ff017b82 */ /* 0x000fe20000000800 */
[----:B------:R-:W0:Y:S07]  /*0010*/  S2R R3, SR_TID.X ;  /* 0x0000000000037919 */ /* 0x000e2e0000002100 */
[----:B------:R-:W0:Y:S01]  /*0020*/  S2UR UR4, SR_CTAID.X ;  /* 0x00000000000479c3 */ /* 0x000e220000002500 */
[----:B------:R-:W1:Y:S07]  /*0030*/  LDCU UR5, c[0x0][0x388] ;  /* 0x00007100ff0577ac */ /* 0x000e6e0008000800 */
[----:B------:R-:W0:Y:S02]  /*0040*/  LDC R0, c[0x0][0x360] ;  /* 0x0000d800ff007b82 */ /* 0x000e240000000800 */
[----:B0-----:R-:W-:-:S05]  /*0050*/  IMAD R0, R0, UR4, R3 ;  /* 0x0000000400007c24 */ /* 0x001fca000f8e0203 */
[----:B-1----:R-:W-:-:S13]  /*0060*/  ISETP.GE.AND P0, PT, R0, UR5, PT ;  /* 0x0000000500007c0c */ /* 0x002fda000bf06270 */
[----:B------:R-:W-:Y:S05]  /*0070*/  @P0 EXIT ;  /* 0x000000000000094d */ /* 0x000fea0003800000 */
[----:B------:R-:W0:Y:S01]  /*0080*/  LDCU UR5, c[0x0][0x38c] ;  /* 0x00007180ff0577ac */ /* 0x000e220008000800 */
[----:B------:R-:W-:Y:S01]  /*0090*/  HFMA2 R5, -RZ, RZ, 0, 0 ;  /* 0x00000000ff057431 */ /* 0x000fe200000001ff */
[----:B------:R-:W1:Y:S01]  /*00a0*/  LDCU.64 UR10, c[0x0][0x358] ;  /* 0x00006b00ff0a77ac */ /* 0x000e620008000a00 */
[----:B0-----:R-:W-:-:S09]  /*00b0*/  UISETP.GE.AND UP0, UPT, UR5, 0x1, UPT ;  /* 0x000000010500788c */ /* 0x001fd2000bf06270 */
[----:B-1----:R-:W-:Y:S05]  /*00c0*/  BRA.U !UP0, `(.L_x_0) ;  /* 0x0000000508dc7547 */ /* 0x002fea000b800000 */
[----:B------:R-:W-:Y:S01]  /*00d0*/  UISETP.GE.U32.AND UP0, UPT, UR5, 0x4, UPT ;  /* 0x000000040500788c */ /* 0x000fe2000bf06070 */
[----:B------:R-:W-:Y:S01]  /*00e0*/  MOV R5, RZ ;  /* 0x000000ff00057202 */ /* 0x000fe20000000f00 */
[----:B------:R-:W-:Y:S01]  /*00f0*/  ULOP3.LUT UR6, UR5, 0x3, URZ, 0xc0, !UPT ;  /* 0x0000000305067892 */ /* 0x000fe2000f8ec0ff */
[----:B------:R-:W-:-:S06]  /*0100*/  UMOV UR4, URZ ;  /* 0x000000ff00047c82 */ /* 0x000fcc0008000000 */
[----:B------:R-:W-:Y:S05]  /*0110*/  BRA.U !UP0, `(.L_x_1) ;  /* 0x0000000508a47547 */ /* 0x000fea000b800000 */
[----:B------:R-:W-:Y:S01]  /*0120*/  ULOP3.LUT UR4, UR5, 0x7ffffffc, URZ, 0xc0, !UPT ;  /* 0x7ffffffc05047892 */ /* 0x000fe2000f8ec0ff */
[----:B------:R-:W-:Y:S02]  /*0130*/  MOV R5, RZ ;  /* 0x000000ff00057202 */ /* 0x000fe40000000f00 */
[----:B------:R-:W-:Y:S01]  /*0140*/  UMOV UR5, URZ ;  /* 0x000000ff00057c82 */ /* 0x000fe20008000000 */
[----:B------:R-:W-:-:S09]  /*0150*/  UISETP.GT.AND UP0, UPT, UR4, URZ, UPT ;  /* 0x000000ff0400728c */ /* 0x000fd2000bf04270 */
[----:B------:R-:W-:Y:S05]  /*0160*/  BRA.U !UP0, `(.L_x_2) ;  /* 0x0000000508587547 */ /* 0x000fea000b800000 */
[----:B------:R-:W-:Y:S02]  /*0170*/  UIADD3 UR7, UPT, UPT, UR4, -UR5, URZ ;  /* 0x8000000504077290 */ /* 0x000fe4000fffe0ff */
[----:B------:R-:W-:Y:S02]  /*0180*/  UPLOP3.LUT UP0, UPT, UPT, UPT, UPT, 0x80, 0x8 ;  /* 0x000000000008789c */ /* 0x000fe40003f0f070 */
[----:B------:R-:W-:-:S09]  /*0190*/  UISETP.GT.AND UP1, UPT, UR7, 0xc, UPT ;  /* 0x0000000c0700788c */ /* 0x000fd2000bf24270 */
[----:B------:R-:W-:Y:S05]  /*01a0*/  BRA.U !UP1, `(.L_x_3) ;  /* 0x0000000109d07547 */ /* 0x000fea000b800000 */
[----:B------:R-:W-:Y:S02]  /*01b0*/  UIADD3 UR9, UPT, UPT, UR4, -0xc, URZ ;  /* 0xfffffff404097890 */ /* 0x000fe4000fffe0ff */
[----:B------:R-:W-:-:S11]  /*01c0*/  UPLOP3.LUT UP0, UPT, UPT, UPT, UPT, 0x40, 0x4 ;  /* 0x000000000004789c */ /* 0x000fd60003f0e870 */
.L_x_4:
[----:B------:R-:W-:Y:S02]  /*01d0*/  UIADD3 UR7, UPT, UPT, UR5, 0x1, URZ ;  /* 0x0000000105077890 */ /* 0x000fe4000fffe0ff */
[----:B------:R-:W-:Y:S01]  /*01e0*/  I2FP.F32.U32 R2, UR5 ;  /* 0x0000000500027c45 */ /* 0x000fe20008201000 */
[----:B------:R-:W-:-:S03]  /*01f0*/  UIADD3 UR8, UPT, UPT, UR5, 0x2, URZ ;  /* 0x0000000205087890 */ /* 0x000fc6000fffe0ff */
[----:B------:R-:W-:Y:S01]  /*0200*/  I2FP.F32.U32 R3, UR7 ;  /* 0x0000000700037c45 */ /* 0x000fe20008201000 */
[----:B------:R-:W-:Y:S01]  /*0210*/  FFMA R2, R2, 0.0010000000474974513054, R5 ;  /* 0x3a83126f02027823 */ /* 0x000fe20000000005 */
[----:B------:R-:W-:Y:S01]  /*0220*/  UIADD3 UR7, UPT, UPT, UR5, 0x3, URZ ;  /* 0x0000000305077890 */ /* 0x000fe2000fffe0ff */
[----:B------:R-:W-:Y:S01]  /*0230*/  I2FP.F32.U32 R5, UR8 ;  /* 0x0000000800057c45 */ /* 0x000fe20008201000 */
[----:B------:R-:W-:Y:S01]  /*0240*/  UIADD3 UR8, UPT, UPT, UR5, 0x4, URZ ;  /* 0x0000000405087890 */ /* 0x000fe2000fffe0ff */
[----:B------:R-:W-:-:S03]  /*0250*/  FFMA R2, R3, 0.0010000000474974513054, R2 ;  /* 0x3a83126f03027823 */ /* 0x000fc60000000002 */
        /* <DEDUP_REMOVED lines=25> */
[----:B------:R-:W-:Y:S01]  /*03f0*/  UIADD3 UR7, UPT, UPT, UR5, 0xd, URZ ;  /* 0x0000000d05077890 */ /* 0x000fe2000fffe0ff */
[----:B------:R-:W-:Y:S01]  /*0400*/  FFMA R2, R5, 0.0010000000474974513054, R2 ;  /* 0x3a83126f05027823 */ /* 0x000fe20000000002 */
[----:B------:R-:W-:Y:S01]  /*0410*/  I2FP.F32.U32 R5, UR8 ;  /* 0x0000000800057c45 */ /* 0x000fe20008201000 */
[----:B------:R-:W-:Y:S02]  /*0420*/  UIADD3 UR8, UPT, UPT, UR5, 0xe, URZ ;  /* 0x0000000e05087890 */ /* 0x000fe4000fffe0ff */
[----:B------:R-:W-:Y:S01]  /*0430*/  FFMA R2, R3, 0.0010000000474974513054, R2 ;  /* 0x3a83126f03027823 */ /* 0x000fe20000000002 */
[----:B------:R-:W-:Y:S01]  /*0440*/  I2FP.F32.U32 R3, UR7 ;  /* 0x0000000700037c45 */ /* 0x000fe20008201000 */
[----:B------:R-:W-:Y:S02]  /*0450*/  UIADD3 UR7, UPT, UPT, UR5, 0xf, URZ ;  /* 0x0000000f05077890 */ /* 0x000fe4000fffe0ff */
[----:B------:R-:W-:Y:S01]  /*0460*/  UIADD3 UR5, UPT, UPT, UR5, 0x10, URZ ;  /* 0x0000001005057890 */ /* 0x000fe2000fffe0ff */
[----:B------:R-:W-:Y:S01]  /*0470*/  FFMA R2, R5, 0.0010000000474974513054, R2 ;  /* 0x3a83126f05027823 */ /* 0x000fe20000000002 */
[----:B------:R-:W-:-:S02]  /*0480*/  I2FP.F32.U32 R5, UR8 ;  /* 0x0000000800057c45 */ /* 0x000fc40008201000 */
[----:B------:R-:W-:Y:S01]  /*0490*/  UISETP.GE.AND UP1, UPT, UR5, UR9, UPT ;  /* 0x000000090500728c */ /* 0x000fe2000bf26270 */
[----:B------:R-:W-:Y:S01]  /*04a0*/  FFMA R2, R3, 0.0010000000474974513054, R2 ;  /* 0x3a83126f03027823 */ /* 0x000fe20000000002 */
[----:B------:R-:W-:-:S03]  /*04b0*/  I2FP.F32.U32 R4, UR7 ;  /* 0x0000000700047c45 */ /* 0x000fc60008201000 */
[----:B------:R-:W-:-:S04]  /*04c0*/  FFMA R5, R5, 0.0010000000474974513054, R2 ;  /* 0x3a83126f05057823 */ /* 0x000fc80000000002 */
[----:B------:R-:W-:Y:S01]  /*04d0*/  FFMA R5, R4, 0.0010000000474974513054, R5 ;  /* 0x3a83126f04057823 */ /* 0x000fe20000000005 */
[----:B------:R-:W-:Y:S06]  /*04e0*/  BRA.U !UP1, `(.L_x_4) ;  /* 0xfffffffd09387547 */ /* 0x000fec000b83ffff */
.L_x_3:
[----:B------:R-:W-:-:S04]  /*04f0*/  UIADD3 UR7, UPT, UPT, UR4, -UR5, URZ ;  /* 0x8000000504077290 */ /* 0x000fc8000fffe0ff */
[----:B------:R-:W-:-:S09]  /*0500*/  UISETP.GT.AND UP1, UPT, UR7, 0x4, UPT ;  /* 0x000000040700788c */ /* 0x000fd2000bf24270 */
[----:B------:R-:W-:Y:S05]  /*0510*/  BRA.U !UP1, `(.L_x_5) ;  /* 0x0000000109647547 */ /* 0x000fea000b800000 */
[----:B------:R-:W-:Y:S02]  /*0520*/  UIADD3 UR7, UPT, UPT, UR5, 0x1, URZ ;  /* 0x0000000105077890 */ /* 0x000fe4000fffe0ff */
[----:B------:R-:W-:Y:S01]  /*0530*/  I2FP.F32.U32 R2, UR5 ;  /* 0x0000000500027c45 */ /* 0x000fe20008201000 */
[----:B------:R-:W-:Y:S02]  /*0540*/  UIADD3 UR8, UPT, UPT, UR5, 0x2, URZ ;  /* 0x0000000205087890 */ /* 0x000fe4000fffe0ff */
[----:B------:R-:W-:Y:S01]  /*0550*/  UPLOP3.LUT UP0, UPT, UPT, UPT, UPT, 0x40, 0x4 ;  /* 0x000000000004789c */ /* 0x000fe20003f0e870 */
        /* <DEDUP_REMOVED lines=19> */
[----:B------:R-:W-:-:S04]  /*0690*/  FFMA R5, R5, 0.0010000000474974513054, R2 ;  /* 0x3a83126f05057823 */ /* 0x000fc80000000002 */
[----:B------:R-:W-:-:S07]  /*06a0*/  FFMA R5, R4, 0.0010000000474974513054, R5 ;  /* 0x3a83126f04057823 */ /* 0x000fce0000000005 */
.L_x_5:
[----:B------:R-:W-:-:S09]  /*06b0*/  UISETP.NE.OR UP0, UPT, UR5, UR4, UP0 ;  /* 0x000000040500728c */ /* 0x000fd20008705670 */
[----:B------:R-:W-:Y:S05]  /*06c0*/  BRA.U !UP0, `(.L_x_1) ;  /* 0x0000000108387547 */ /* 0x000fea000b800000 */
.L_x_2:
[----:B------:R-:W-:Y:S02]  /*06d0*/  UIADD3 UR7, UPT, UPT, UR5, 0x1, URZ ;  /* 0x0000000105077890 */ /* 0x000fe4000fffe0ff */
[----:B------:R-:W-:Y:S01]  /*06e0*/  I2FP.F32.U32 R2, UR5 ;  /* 0x0000000500027c45 */ /* 0x000fe20008201000 */
[----:B------:R-:W-:-:S03]  /*06f0*/  UIADD3 UR8, UPT, UPT, UR5, 0x2, URZ ;  /* 0x0000000205087890 */ /* 0x000fc6000fffe0ff */
[----:B------:R-:W-:Y:S01]  /*0700*/  I2FP.F32.U32 R3, UR7 ;  /* 0x0000000700037c45 */ /* 0x000fe20008201000 */
[----:B------:R-:W-:Y:S01]  /*0710*/  UIADD3 UR7, UPT, UPT, UR5, 0x3, URZ ;  /* 0x0000000305077890 */ /* 0x000fe2000fffe0ff */
[----:B------:R-:W-:Y:S01]  /*0720*/  FFMA R2, R2, 0.0010000000474974513054, R5 ;  /* 0x3a83126f02027823 */ /* 0x000fe20000000005 */
[----:B------:R-:W-:Y:S01]  /*0730*/  UIADD3 UR5, UPT, UPT, UR5, 0x4, URZ ;  /* 0x0000000405057890 */ /* 0x000fe2000fffe0ff */
[----:B------:R-:W-:Y:S02]  /*0740*/  I2FP.F32.U32 R5, UR8 ;  /* 0x0000000800057c45 */ /* 0x000fe40008201000 */
[----:B------:R-:W-:Y:S01]  /*0750*/  FFMA R2, R3, 0.0010000000474974513054, R2 ;  /* 0x3a83126f03027823 */ /* 0x000fe20000000002 */
[----:B------:R-:W-:Y:S01]  /*0760*/  UISETP.NE.AND UP0, UPT, UR5, UR4, UPT ;  /* 0x000000040500728c */ /* 0x000fe2000bf05270 */
[----:B------:R-:W-:Y:S02]  /*0770*/  I2FP.F32.U32 R4, UR7 ;  /* 0x0000000700047c45 */ /* 0x000fe40008201000 */
[----:B------:R-:W-:-:S04]  /*0780*/  FFMA R5, R5, 0.0010000000474974513054, R2 ;  /* 0x3a83126f05057823 */ /* 0x000fc80000000002 */
[----:B------:R-:W-:Y:S02]  /*0790*/  FFMA R5, R4, 0.0010000000474974513054, R5 ;  /* 0x3a83126f04057823 */ /* 0x000fe40000000005 */
[----:B------:R-:W-:Y:S05]  /*07a0*/  BRA.U UP0, `(.L_x_2) ;  /* 0xfffffffd00c87547 */ /* 0x000fea000b83ffff */
.L_x_1:
[----:B------:R-:W-:-:S09]  /*07b0*/  UISETP.NE.AND UP0, UPT, UR6, URZ, UPT ;  /* 0x000000ff0600728c */ /* 0x000fd2000bf05270 */
[----:B------:R-:W-:Y:S05]  /*07c0*/  BRA.U !UP0, `(.L_x_0) ;  /* 0x00000001081c7547 */ /* 0x000fea000b800000 */
[----:B------:R-:W-:-:S12]  /*07d0*/  UIADD3 UR6, UPT, UPT, -UR6, URZ, URZ ;  /* 0x000000ff06067290 */ /* 0x000fd8000fffe1ff */
.L_x_6:
[----:B------:R-:W-:Y:S01]  /*07e0*/  UIADD3 UR6, UPT, UPT, UR6, 0x1, URZ ;  /* 0x0000000106067890 */ /* 0x000fe2000fffe0ff */
[----:B------:R-:W-:Y:S01]  /*07f0*/  I2FP.F32.U32 R2, UR4 ;  /* 0x0000000400027c45 */ /* 0x000fe20008201000 */
[----:B------:R-:W-:Y:S02]  /*0800*/  UIADD3 UR4, UPT, UPT, UR4, 0x1, URZ ;  /* 0x0000000104047890 */ /* 0x000fe4000fffe0ff */
[----:B------:R-:W-:Y:S02]  /*0810*/  UISETP.NE.AND UP0, UPT, UR6, URZ, UPT ;  /* 0x000000ff0600728c */ /* 0x000fe4000bf05270 */
[----:B------:R-:W-:-:S07]  /*0820*/  FFMA R5, R2, 0.0010000000474974513054, R5 ;  /* 0x3a83126f02057823 */ /* 0x000fce0000000005 */
[----:B------:R-:W-:Y:S05]  /*0830*/  BRA.U UP0, `(.L_x_6) ;  /* 0xfffffffd00e87547 */ /* 0x000fea000b83ffff */
.L_x_0:
[----:B------:R-:W0:Y:S02]  /*0840*/  LDC.64 R2, c[0x0][0x380] ;  /* 0x0000e000ff027b82 */ /* 0x000e240000000a00 */
[----:B0-----:R-:W-:-:S05]  /*0850*/  IMAD.WIDE R2, R0, 0x4, R2 ;  /* 0x0000000400027825 */ /* 0x001fca00078e0202 */
[----:B------:R-:W-:Y:S01]  /*0860*/  STG.E desc[UR10][R2.64], R5 ;  /* 0x0000000502007986 */ /* 0x000fe2000c10190a */
[----:B------:R-:W-:Y:S05]  /*0870*/  EXIT ;  /* 0x000000000000794d */ /* 0x000fea0003800000 */
.L_x_7:
[----:B------:R-:W-:-:S00]  /*0880*/  BRA `(.L_x_7) ;  /* 0xfffffffc00fc7947 */ /* 0x000fc0000383ffff */
[----:B------:R-:W-:-:S00]  /*0890*/  NOP ;  /* 0x0000000000007918 */ /* 0x000fc00000000000 */
        /* <DEDUP_REMOVED lines=14> */
.L_x_16:


//--------------------- .text._Z15vectorAddKernelPfS_S_ii --------------------------
	.section	.text._Z15vectorAddKernelPfS_S_ii,"ax",@progbits
	.align	128
        .global         _Z15vectorAddKernelPfS_S_ii
        .type           _Z15vectorAddKernelPfS_S_ii,@function
        .size           _Z15vectorAddKernelPfS_S_ii,(.L_x_17 - _Z15vectorAddKernelPfS_S_ii)
        .other          _Z15vectorAddKernelPfS_S_ii,@"STO_CUDA_ENTRY STV_DEFAULT"
_Z15vectorAddKernelPfS_S_ii:
.text._Z15vectorAddKernelPfS_S_ii:
        /* <DEDUP_REMOVED lines=13> */
[----:B------:R-:W0:Y:S08]  /*00d0*/  LDC.64 R2, c[0x0][0x380] ;  /* 0x0000e000ff027b82 */ /* 0x000e300000000a00 */
[----:B------:R-:W1:Y:S01]  /*00e0*/  LDC.64 R4, c[0x0][0x388] ;  /* 0x0000e200ff047b82 */ /* 0x000e620000000a00 */
[----:B0-----:R-:W-:-:S06]  /*00f0*/  IMAD.WIDE R2, R0, 0x4, R2 ;  /* 0x0000000400027825 */ /* 0x001fcc00078e0202 */
[----:B------:R-:W2:Y:S01]  /*0100*/  LDG.E R2, desc[UR6][R2.64] ;  /* 0x0000000602027981 */ /* 0x000ea2000c1e1900 */
[----:B-1----:R-:W-:-:S06]  /*0110*/  IMAD.WIDE R4, R0, 0x4, R4 ;  /* 0x0000000400047825 */ /* 0x002fcc00078e0204 */
[----:B------:R-:W2:Y:S01]  /*0120*/  LDG.E R5, desc[UR6][R4.64] ;  /* 0x0000000604057981 */ /* 0x000ea2000c1e1900 */
[----:B------:R-:W-:Y:S01]  /*0130*/  UISETP.GE.U32.AND UP0, UPT, UR5, 0x4, UPT ;  /* 0x000000040500788c */ /* 0x000fe2000bf06070 */
[----:B------:R-:W-:Y:S01]  /*0140*/  MOV R7, RZ ;  /* 0x000000ff00077202 */ /* 0x000fe20000000f00 */
[----:B------:R-:W-:Y:S01]  /*0150*/  ULOP3.LUT UR4, UR5, 0x3, URZ, 0xc0, !UPT ;  /* 0x0000000305047892 */ /* 0x000fe2000f8ec0ff */
[----:B--2---:R-:W-:-:S06]  /*0160*/  FMUL R6, R2, R5 ;  /* 0x0000000502067220 */ /* 0x004fcc0000400000 */
[----:B------:R-:W-:Y:S05]  /*0170*/  BRA.U !UP0, `(.L_x_9) ;  /* 0x0000000108cc7547 */ /* 0x000fea000b800000 */
[----:B------:R-:W-:Y:S01]  /*0180*/  ULOP3.LUT UR5, UR5, 0x7ffffffc, URZ, 0xc0, !UPT ;  /* 0x7ffffffc05057892 */ /* 0x000fe2000f8ec0ff */
[----:B------:R-:W-:-:S03]  /*0190*/  MOV R7, RZ ;  /* 0x000000ff00077202 */ /* 0x000fc60000000f00 */
[----:B------:R-:W-:-:S04]  /*01a0*/  UIADD3 UR5, UPT, UPT, -UR5, URZ, URZ ;  /* 0x000000ff05057290 */ /* 0x000fc8000fffe1ff */
[----:B------:R-:W-:-:S09]  /*01b0*/  UISETP.GE.AND UP0, UPT, UR5, URZ, UPT ;  /* 0x000000ff0500728c */ /* 0x000fd2000bf06270 */
[----:B------:R-:W-:Y:S05]  /*01c0*/  BRA.U UP0, `(.L_x_10) ;  /* 0x00000001009c7547 */ /* 0x000fea000b800000 */
[----:B------:R-:W-:Y:S02]  /*01d0*/  UIADD3 UR8, UPT, UPT, -UR5, URZ, URZ ;  /* 0x000000ff05087290 */ /* 0x000fe4000fffe1ff */
[----:B------:R-:W-:Y:S02]  /*01e0*/  UPLOP3.LUT UP0, UPT, UPT, UPT, UPT, 0x80, 0x8 ;  /* 0x000000000008789c */ /* 0x000fe40003f0f070 */
[----:B------:R-:W-:-:S09]  /*01f0*/  UISETP.GT.AND UP1, UPT, UR8, 0xc, UPT ;  /* 0x0000000c0800788c */ /* 0x000fd2000bf24270 */
[----:B------:R-:W-:Y:S05]  /*0200*/  BRA.U !UP1, `(.L_x_11) ;  /* 0x0000000109507547 */ /* 0x000fea000b800000 */
[----:B------:R-:W-:-:S11]  /*0210*/  UPLOP3.LUT UP0, UPT, UPT, UPT, UPT, 0x40, 0x4 ;  /* 0x000000000004789c */ /* 0x000fd60003f0e870 */
.L_x_12:
[----:B------:R-:W-:Y:S01]  /*0220*/  FADD R7, R6, R7 ;  /* 0x0000000706077221 */ /* 0x000fe20000000000 */
[----:B------:R-:W-:-:S03]  /*0230*/  UIADD3 UR5, UPT, UPT, UR5, 0x10, URZ ;  /* 0x0000001005057890 */ /* 0x000fc6000fffe0ff */
[----:B------:R-:W-:Y:S01]  /*0240*/  FADD R7, R6, R7 ;  /* 0x0000000706077221 */ /* 0x000fe20000000000 */
[----:B------:R-:W-:-:S03]  /*0250*/  UISETP.GE.AND UP1, UPT, UR5, -0xc, UPT ;  /* 0xfffffff40500788c */ /* 0x000fc6000bf26270 */
[----:B------:R-:W-:-:S04]  /*0260*/  FADD R7, R6, R7 ;  /* 0x0000000706077221 */ /* 0x000fc80000000000 */
        /* <DEDUP_REMOVED lines=12> */
[----:B------:R-:W-:Y:S01]  /*0330*/  FADD R7, R6, R7 ;  /* 0x0000000706077221 */ /* 0x000fe20000000000 */
[----:B------:R-:W-:Y:S06]  /*0340*/  BRA.U !UP1, `(.L_x_12) ;  /* 0xfffffffd09b47547 */ /* 0x000fec000b83ffff */
.L_x_11:
[----:B------:R-:W-:-:S04]  /*0350*/  UIADD3 UR8, UPT, UPT, -UR5, URZ, URZ ;  /* 0x000000ff05087290 */ /* 0x000fc8000fffe1ff */
[----:B------:R-:W-:-:S09]  /*0360*/  UISETP.GT.AND UP1, UPT, UR8, 0x4, UPT ;  /* 0x000000040800788c */ /* 0x000fd2000bf24270 */
[----:B------:R-:W-:Y:S05]  /*0370*/  BRA.U !UP1, `(.L_x_13) ;  /* 0x0000000109287547 */ /* 0x000fea000b800000 */
[----:B------:R-:W-:Y:S01]  /*0380*/  FADD R7, R7, R6 ;  /* 0x0000000607077221 */ /* 0x000fe20000000000 */
[----:B------:R-:W-:Y:S02]  /*0390*/  UPLOP3.LUT UP0, UPT, UPT, UPT, UPT, 0x40, 0x4 ;  /* 0x000000000004789c */ /* 0x000fe40003f0e870 */
[----:B------:R-:W-:Y:S01]  /*03a0*/  UIADD3 UR5, UPT, UPT, UR5, 0x8, URZ ;  /* 0x0000000805057890 */ /* 0x000fe2000fffe0ff */
[----:B------:R-:W-:-:S04]  /*03b0*/  FADD R7, R6, R7 ;  /* 0x0000000706077221 */ /* 0x000fc80000000000 */
[----:B------:R-:W-:-:S04]  /*03c0*/  FADD R7, R6, R7 ;  /* 0x0000000706077221 */ /* 0x000fc80000000000 */
[----:B------:R-:W-:-:S04]  /*03d0*/  FADD R7, R6, R7 ;  /* 0x0000000706077221 */ /* 0x000fc80000000000 */
[----:B------:R-:W-:-:S04]  /*03e0*/  FADD R7, R6, R7 ;  /* 0x0000000706077221 */ /* 0x000fc80000000000 */
[----:B------:R-:W-:-:S04]  /*03f0*/  FADD R7, R6, R7 ;  /* 0x0000000706077221 */ /* 0x000fc80000000000 */
[----:B------:R-:W-:-:S04]  /*0400*/  FADD R7, R6, R7 ;  /* 0x0000000706077221 */ /* 0x000fc80000000000 */
[----:B------:R-:W-:-:S07]  /*0410*/  FADD R7, R6, R7 ;  /* 0x0000000706077221 */ /* 0x000fce0000000000 */
.L_x_13:
[----:B------:R-:W-:-:S09]  /*0420*/  UISETP.NE.OR UP0, UPT, UR5, URZ, UP0 ;  /* 0x000000ff0500728c */ /* 0x000fd20008705670 */
[----:B------:R-:W-:Y:S05]  /*0430*/  BRA.U !UP0, `(.L_x_9) ;  /* 0x00000001081c7547 */ /* 0x000fea000b800000 */
.L_x_10:
[----:B------:R-:W-:Y:S01]  /*0440*/  UIADD3 UR5, UPT, UPT, UR5, 0x4, URZ ;  /* 0x0000000405057890 */ /* 0x000fe2000fffe0ff */
[----:B------:R-:W-:-:S03]  /*0450*/  FADD R7, R6, R7 ;  /* 0x0000000706077221 */ /* 0x000fc60000000000 */
[----:B------:R-:W-:Y:S01]  /*0460*/  UISETP.NE.AND UP0, UPT, UR5, URZ, UPT ;  /* 0x000000ff0500728c */ /* 0x000fe2000bf05270 */
[----:B------:R-:W-:-:S04]  /*0470*/  FADD R7, R6, R7 ;  /* 0x0000000706077221 */ /* 0x000fc80000000000 */
[----:B------:R-:W-:-:S04]  /*0480*/  FADD R7, R6, R7 ;  /* 0x0000000706077221 */ /* 0x000fc80000000000 */
[----:B------:R-:W-:Y:S01]  /*0490*/  FADD R7, R6, R7 ;  /* 0x0000000706077221 */ /* 0x000fe20000000000 */
[----:B------:R-:W-:Y:S06]  /*04a0*/  BRA.U UP0, `(.L_x_10) ;  /* 0xfffffffd00e47547 */ /* 0x000fec000b83ffff */
.L_x_9:
[----:B------:R-:W-:-:S09]  /*04b0*/  UISETP.NE.AND UP0, UPT, UR4, URZ, UPT ;  /* 0x000000ff0400728c */ /* 0x000fd2000bf05270 */
[----:B------:R-:W-:Y:S05]  /*04c0*/  BRA.U !UP0, `(.L_x_8) ;  /* 0x0000000108147547 */ /* 0x000fea000b800000 */
[----:B------:R-:W-:-:S12]  /*04d0*/  UIADD3 UR4, UPT, UPT, -UR4, URZ, URZ ;  /* 0x000000ff04047290 */ /* 0x000fd8000fffe1ff */
.L_x_14:
[----:B------:R-:W-:Y:S01]  /*04e0*/  UIADD3 UR4, UPT, UPT, UR4, 0x1, URZ ;  /* 0x0000000104047890 */ /* 0x000fe2000fffe0ff */
[----:B------:R-:W-:-:S03]  /*04f0*/  FADD R7, R6, R7 ;  /* 0x0000000706077221 */ /* 0x000fc60000000000 */
[----:B------:R-:W-:-:S09]  /*0500*/  UISETP.NE.AND UP0, UPT, UR4, URZ, UPT ;  /* 0x000000ff0400728c */ /* 0x000fd2000bf05270 */
[----:B------:R-:W-:Y:S05]  /*0510*/  BRA.U UP0, `(.L_x_14) ;  /* 0xfffffffd00f07547 */ /* 0x000fea000b83ffff */
.L_x_8:
[----:B------:R-:W0:Y:S02]  /*0520*/  LDC.64 R2, c[0x0][0x390] ;  /* 0x0000e400ff027b82 */ /* 0x000e240000000a00 */
[----:B0-----:R-:W-:-:S05]  /*0530*/  IMAD.WIDE R2, R0, 0x4, R2 ;  /* 0x0000000400027825 */ /* 0x001fca00078e0202 */
[----:B------:R-:W-:Y:S01]  /*0540*/  STG.E desc[UR6][R2.64], R7 ;  /* 0x0000000702007986 */ /* 0x000fe2000c101906 */
[----:B------:R-:W-:Y:S05]  /*0550*/  EXIT ;  /* 0x000000000000794d */ /* 0x000fea0003800000 */
.L_x_15:
        /* <DEDUP_REMOVED lines=10> */
.L_x_17:


//--------------------- .nv.shared.reserved.0     --------------------------
	.section	.nv.shared.reserved.0,"aw",@nobits
	.weak		__nv_reservedSMEM_offset_0_alias
	.size		__nv_reservedSMEM_offset_0_alias, 0, 64
	.other		__nv_reservedSMEM_offset_0_alias,@"STO_CUDA_RESERVED_SHARED STV_DEFAULT"
__nv_reservedSMEM_offset_0_alias:
	.zero		0
	.zero		64


//--------------------- .nv.constant0._Z11timedKernelPfii --------------------------
	.section	.nv.constant0._Z11timedKernelPfii,"a",@progbits
	.sectionflags	@""
	.align	4
.nv.constant0._Z11timedKernelPfii:
	.zero		912


//--------------------- .nv.constant0._Z15vectorAddKernelPfS_S_ii --------------------------
	.section	.nv.constant0._Z15vectorAddKernelPfS_S_ii,"a",@progbits
	.sectionflags	@""
	.align	4
.nv.constant0._Z15vectorAddKernelPfS_S_ii:
	.zero		928


//--------------------- SYMBOLS --------------------------

	.type		.nv.reservedSmem.offset0,@object
	.size		.nv.reservedSmem.offset0,0x4
